//
// Generated by NVIDIA NVVM Compiler
//
// Compiler Build ID: CL-36424714
// Cuda compilation tools, release 13.0, V13.0.88
// Based on NVVM 20.0.0
//

.version 9.0
.target sm_100
.address_size 64

	// .globl	_Z12patternMatchPcS_Piii
.extern .func  (.param .b32 func_retval0) vprintf
(
	.param .b64 vprintf_param_0,
	.param .b64 vprintf_param_1
)
;
.global .attribute(.managed) .align 4 .u32 noMatch = 1;
.global .align 1 .b8 $str[34] = {84, 104, 114, 101, 97, 100, 58, 32, 37, 100, 46, 32, 83, 116, 97, 114, 116, 58, 32, 37, 100, 46, 32, 83, 116, 111, 112, 58, 32, 37, 100, 46, 10};
.global .align 1 .b8 $str$1[57] = {77, 97, 116, 99, 104, 32, 102, 111, 117, 110, 100, 32, 98, 121, 32, 116, 104, 114, 101, 97, 100, 32, 110, 46, 32, 37, 100, 32, 105, 110, 32, 112, 111, 115, 105, 116, 105, 111, 110, 115, 32, 37, 100, 32, 116, 104, 114, 111, 117, 103, 104, 32, 37, 100, 46, 10};

.visible .entry _Z12patternMatchPcS_Piii(
	.param .u64 .ptr .align 1 _Z12patternMatchPcS_Piii_param_0,
	.param .u64 .ptr .align 1 _Z12patternMatchPcS_Piii_param_1,
	.param .u64 .ptr .align 1 _Z12patternMatchPcS_Piii_param_2,
	.param .u32 _Z12patternMatchPcS_Piii_param_3,
	.param .u32 _Z12patternMatchPcS_Piii_param_4
)
{
	.local .align 8 .b8 	__local_depot0[16];
	.reg .b64 	%SP;
	.reg .b64 	%SPL;
	.reg .pred 	%p<17>;
	.reg .b16 	%rs<4>;
	.reg .b32 	%r<49>;
	.reg .b32 	%f<5>;
	.reg .b64 	%rd<20>;

	mov.u64 	%SPL, __local_depot0;
	cvta.local.u64 	%SP, %SPL;
	ld.param.u64 	%rd6, [_Z12patternMatchPcS_Piii_param_0];
	ld.param.u64 	%rd7, [_Z12patternMatchPcS_Piii_param_1];
	ld.param.u64 	%rd8, [_Z12patternMatchPcS_Piii_param_2];
	ld.param.u32 	%r19, [_Z12patternMatchPcS_Piii_param_3];
	ld.param.u32 	%r22, [_Z12patternMatchPcS_Piii_param_4];
	add.u64 	%rd9, %SP, 0;
	add.u64 	%rd1, %SPL, 0;
	mov.u32 	%r23, %tid.x;
	mov.u32 	%r24, %ctaid.x;
	mov.u32 	%r25, %ntid.x;
	mad.lo.s32 	%r4, %r24, %r25, %r23;
	cvt.rn.f32.s32 	%f1, %r22;
	mov.u32 	%r26, %nctaid.x;
	mul.lo.s32 	%r27, %r26, %r25;
	cvt.rn.f32.u32 	%f2, %r27;
	div.rn.f32 	%f3, %f1, %f2;
	cvt.rpi.f32.f32 	%f4, %f3;
	cvt.rzi.s32.f32 	%r28, %f4;
	mul.lo.s32 	%r48, %r28, %r4;
	add.s32 	%r3, %r48, %r28;
	st.local.v2.u32 	[%rd1], {%r4, %r48};
	st.local.u32 	[%rd1+8], %r3;
	mov.u64 	%rd10, $str;
	cvta.global.u64 	%rd11, %rd10;
	{ // callseq 0, 0
	.param .b64 param0;
	st.param.b64 	[param0], %rd11;
	.param .b64 param1;
	st.param.b64 	[param1], %rd9;
	.param .b32 retval0;
	call.uni (retval0), 
	vprintf, 
	(
	param0, 
	param1
	);
	ld.param.b32 	%r30, [retval0];
	} // callseq 0
	setp.lt.s32 	%p3, %r19, 1;
	setp.ge.s32 	%p4, %r48, %r22;
	mov.b32 	%r46, 0;
	or.pred  	%p5, %p3, %p4;
	@%p5 bra 	$L__BB0_8;
	cvta.to.global.u64 	%rd2, %rd7;
	cvta.to.global.u64 	%rd3, %rd6;
	cvta.to.global.u64 	%rd4, %rd8;
	mov.b32 	%r46, 0;
$L__BB0_2:
	cvt.s64.s32 	%rd12, %r48;
	add.s64 	%rd5, %rd2, %rd12;
	setp.lt.s32 	%p7, %r46, 0;
	mov.pred 	%p16, -1;
	@%p7 bra 	$L__BB0_7;
	ld.global.u8 	%rs1, [%rd5];
	mov.b32 	%r45, 1;
$L__BB0_4:
	cvt.u64.u32 	%rd13, %r46;
	add.s64 	%rd14, %rd3, %rd13;
	ld.global.u8 	%rs2, [%rd14];
	setp.eq.s16 	%p8, %rs1, %rs2;
	@%p8 bra 	$L__BB0_6;
	mul.wide.u32 	%rd15, %r46, 4;
	add.s64 	%rd16, %rd4, %rd15;
	ld.global.u32 	%r46, [%rd16];
	sub.s32 	%r34, %r48, %r46;
	setp.lt.s32 	%p9, %r34, %r3;
	selp.b32 	%r45, %r45, 0, %p9;
	setp.gt.s32 	%p10, %r46, -1;
	@%p10 bra 	$L__BB0_4;
$L__BB0_6:
	setp.ne.s32 	%p16, %r45, 0;
$L__BB0_7:
	add.s32 	%r46, %r46, 1;
	add.s32 	%r48, %r48, 1;
	setp.lt.s32 	%p11, %r46, %r19;
	setp.lt.s32 	%p12, %r48, %r22;
	and.pred  	%p13, %p11, %p12;
	and.pred  	%p14, %p13, %p16;
	@%p14 bra 	$L__BB0_2;
$L__BB0_8:
	setp.ne.s32 	%p15, %r46, %r19;
	@%p15 bra 	$L__BB0_10;
	mov.b32 	%r35, 0;
	st.global.u32 	[noMatch], %r35;
	sub.s32 	%r36, %r48, %r19;
	add.s32 	%r37, %r48, -1;
	st.local.v2.u32 	[%rd1], {%r4, %r36};
	st.local.u32 	[%rd1+8], %r37;
	mov.u64 	%rd17, $str$1;
	cvta.global.u64 	%rd18, %rd17;
	{ // callseq 1, 0
	.param .b64 param0;
	st.param.b64 	[param0], %rd18;
	.param .b64 param1;
	st.param.b64 	[param1], %rd9;
	.param .b32 retval0;
	call.uni (retval0), 
	vprintf, 
	(
	param0, 
	param1
	);
	ld.param.b32 	%r38, [retval0];
	} // callseq 1
$L__BB0_10:
	ret;

}


// ===== COMPILED SASS (sm_100) =====

	.target	sm_100

	.elftype	@"ET_EXEC"


//--------------------- .note.nv.tkinfo           --------------------------
	.section	.note.nv.tkinfo,"",@"SHT_NOTE"
	.sectionflags	@"SHF_NOTE_NV_TKINFO"
	.tkinfo
        /*0018*/ 	.word	0x00000002
        /*0030*/ 	.string	""
        /*0030*/ 	.string	"ptxas"
        /*0030*/ 	.string	"Cuda compilation tools, release 13.0, V13.0.88"
        /*0030*/ 	.string	"Build cuda_13.0.r13.0/compiler.36424714_0"
        /*0030*/ 	.string	"-arch sm_100 -m 64 "



//--------------------- .note.nv.cuinfo           --------------------------
	.section	.note.nv.cuinfo,"",@"SHT_NOTE"
	.sectionflags	@"SHF_NOTE_NV_CUINFO"
        /*0018*/ 	.short	0x0002
        /*001a*/ 	.short	0x0064
        /*001c*/ 	.short	0x0082
	.zero		2


//--------------------- .nv.info                  --------------------------
	.section	.nv.info,"",@"SHT_CUDA_INFO"
	.align	4


	//----- nvinfo : EIATTR_REGCOUNT
	.align		4
        /*0000*/ 	.byte	0x04, 0x2f
        /*0002*/ 	.short	(.L_4 - .L_3)
	.align		4
.L_3:
        /*0004*/ 	.word	index@(_Z12patternMatchPcS_Piii)
        /*0008*/ 	.word	0x00000019


	//----- nvinfo : EIATTR_FRAME_SIZE
	.align		4
.L_4:
        /*000c*/ 	.byte	0x04, 0x11
        /*000e*/ 	.short	(.L_6 - .L_5)
	.align		4
.L_5:
        /*0010*/ 	.word	index@($__internal_0_$__cuda_sm3x_div_rn_noftz_f32_slowpath)
        /*0014*/ 	.word	0x00000010


	//----- nvinfo : EIATTR_FRAME_SIZE
	.align		4
.L_6:
        /*0018*/ 	.byte	0x04, 0x11
        /*001a*/ 	.short	(.L_8 - .L_7)
	.align		4
.L_7:
        /*001c*/ 	.word	index@(_Z12patternMatchPcS_Piii)
        /*0020*/ 	.word	0x00000010


	//----- nvinfo : EIATTR_MIN_STACK_SIZE
	.align		4
.L_8:
        /*0024*/ 	.byte	0x04, 0x12
        /*0026*/ 	.short	(.L_10 - .L_9)
	.align		4
.L_9:
        /*0028*/ 	.word	index@(_Z12patternMatchPcS_Piii)
        /*002c*/ 	.word	0x00000010
.L_10:


//--------------------- .nv.compat                --------------------------
	.section	.nv.compat,"",@"SHT_CUDA_COMPAT_INFO"
	.align	4
        /*0000*/ 	.byte	0x02, 0x09, 0x00, 0x00, 0x02, 0x02, 0x01, 0x00, 0x02, 0x05, 0x05, 0x00, 0x03, 0x07, 0x01, 0x01
        /*0010*/ 	.byte	0x02, 0x03, 0x00, 0x00, 0x02, 0x06, 0x01, 0x00, 0x04, 0x0b, 0x08, 0x00, 0x01, 0x00, 0x00, 0x00
        /*0020*/ 	.byte	0x00, 0x00, 0x00, 0x00


//--------------------- .nv.info._Z12patternMatchPcS_Piii --------------------------
	.section	.nv.info._Z12patternMatchPcS_Piii,"",@"SHT_CUDA_INFO"
	.sectionflags	@""
	.align	4


	//----- nvinfo : EIATTR_CUDA_API_VERSION
	.align		4
        /*0000*/ 	.byte	0x04, 0x37
        /*0002*/ 	.short	(.L_12 - .L_11)
.L_11:
        /*0004*/ 	.word	0x00000082


	//----- nvinfo : EIATTR_KPARAM_INFO
	.align		4
.L_12:
        /*0008*/ 	.byte	0x04, 0x17
        /*000a*/ 	.short	(.L_14 - .L_13)
.L_13:
        /*000c*/ 	.word	0x00000000
        /*0010*/ 	.short	0x0004
        /*0012*/ 	.short	0x001c
        /*0014*/ 	.byte	0x00, 0xf0, 0x11, 0x00


	//----- nvinfo : EIATTR_KPARAM_INFO
	.align		4
.L_14:
        /*0018*/ 	.byte	0x04, 0x17
        /*001a*/ 	.short	(.L_16 - .L_15)
.L_15:
        /*001c*/ 	.word	0x00000000
        /*0020*/ 	.short	0x0003
        /*0022*/ 	.short	0x0018
        /*0024*/ 	.byte	0x00, 0xf0, 0x11, 0x00


	//----- nvinfo : EIATTR_KPARAM_INFO
	.align		4
.L_16:
        /*0028*/ 	.byte	0x04, 0x17
        /*002a*/ 	.short	(.L_18 - .L_17)
.L_17:
        /*002c*/ 	.word	0x00000000
        /*0030*/ 	.short	0x0002
        /*0032*/ 	.short	0x0010
        /*0034*/ 	.byte	0x00, 0xf5, 0x21, 0x00


	//----- nvinfo : EIATTR_KPARAM_INFO
	.align		4
.L_18:
        /*0038*/ 	.byte	0x04, 0x17
        /*003a*/ 	.short	(.L_20 - .L_19)
.L_19:
        /*003c*/ 	.word	0x00000000
        /*0040*/ 	.short	0x0001
        /*0042*/ 	.short	0x0008
        /*0044*/ 	.byte	0x00, 0xf5, 0x21, 0x00


	//----- nvinfo : EIATTR_KPARAM_INFO
	.align		4
.L_20:
        /*0048*/ 	.byte	0x04, 0x17
        /*004a*/ 	.short	(.L_22 - .L_21)
.L_21:
        /*004c*/ 	.word	0x00000000
        /*0050*/ 	.short	0x0000
        /*0052*/ 	.short	0x0000
        /*0054*/ 	.byte	0x00, 0xf5, 0x21, 0x00


	//----- nvinfo : EIATTR_SPARSE_MMA_MASK
	.align		4
.L_22:
        /*0058*/ 	.byte	0x03, 0x50
        /*005a*/ 	.short	0x0000


	//----- nvinfo : EIATTR_MAXREG_COUNT
	.align		4
        /*005c*/ 	.byte	0x03, 0x1b
        /*005e*/ 	.short	0x00ff


	//----- nvinfo : EIATTR_EXTERNS
	.align		4
        /*0060*/ 	.byte	0x04, 0x0f
        /*0062*/ 	.short	(.L_24 - .L_23)


	//   ....[0]....
	.align		4
.L_23:
        /*0064*/ 	.word	index@(vprintf)


	//----- nvinfo : EIATTR_MERCURY_ISA_VERSION
	.align		4
.L_24:
        /*0068*/ 	.byte	0x03, 0x5f
        /*006a*/ 	.short	0x0101


	//----- nvinfo : EIATTR_VRC_CTA_INIT_COUNT
	.align		4
        /*006c*/ 	.byte	0x02, 0x4a
	.zero		1
	.zero		1


	//----- nvinfo : EIATTR_SYSCALL_OFFSETS
	.align		4
        /*0070*/ 	.byte	0x04, 0x46
        /*0072*/ 	.short	(.L_26 - .L_25)


	//   ....[0]....
.L_25:
        /*0074*/ 	.word	0x00000280


	//   ....[1]....
        /*0078*/ 	.word	0x000006d0


	//----- nvinfo : EIATTR_EXIT_INSTR_OFFSETS
	.align		4
.L_26:
        /*007c*/ 	.byte	0x04, 0x1c
        /*007e*/ 	.short	(.L_28 - .L_27)


	//   ....[0]....
.L_27:
        /*0080*/ 	.word	0x000005b0


	//   ....[1]....
        /*0084*/ 	.word	0x000006e0


	//----- nvinfo : EIATTR_CRS_STACK_SIZE
	.align		4
.L_28:
        /*0088*/ 	.byte	0x04, 0x1e
        /*008a*/ 	.short	(.L_30 - .L_29)
.L_29:
        /*008c*/ 	.word	0x00000000


	//----- nvinfo : EIATTR_CBANK_PARAM_SIZE
	.align		4
.L_30:
        /*0090*/ 	.byte	0x03, 0x19
        /*0092*/ 	.short	0x0020


	//----- nvinfo : EIATTR_PARAM_CBANK
	.align		4
        /*0094*/ 	.byte	0x04, 0x0a
        /*0096*/ 	.short	(.L_32 - .L_31)
	.align		4
.L_31:
        /*0098*/ 	.word	index@(.nv.constant0._Z12patternMatchPcS_Piii)
        /*009c*/ 	.short	0x0380
        /*009e*/ 	.short	0x0020


	//----- nvinfo : EIATTR_SW_WAR
	.align		4
.L_32:
        /*00a0*/ 	.byte	0x04, 0x36
        /*00a2*/ 	.short	(.L_34 - .L_33)
.L_33:
        /*00a4*/ 	.word	0x00000008
.L_34:


//--------------------- .nv.callgraph             --------------------------
	.section	.nv.callgraph,"",@"SHT_CUDA_CALLGRAPH"
	.align	4
	.sectionentsize	8
	.align		4
        /*0000*/ 	.word	0x00000000
	.align		4
        /*0004*/ 	.word	0xffffffff
	.align		4
        /*0008*/ 	.word	index@(_Z12patternMatchPcS_Piii)
	.align		4
        /*000c*/ 	.word	index@(vprintf)
	.align		4
        /*0010*/ 	.word	0x00000000
	.align		4
        /*0014*/ 	.word	0xfffffffe
	.align		4
        /*0018*/ 	.word	0x00000000
	.align		4
        /*001c*/ 	.word	0xfffffffd
	.align		4
        /*0020*/ 	.word	0x00000000
	.align		4
        /*0024*/ 	.word	0xfffffffc


//--------------------- .nv.constant4             --------------------------
	.section	.nv.constant4,"a",@progbits
	.align	8
	.align		8
.nv.constant4:
        /*0000*/ 	.dword	vprintf
	.align		8
        /*0008*/ 	.dword	noMatch
	.align		8
        /*0010*/ 	.dword	$str
	.align		8
        /*0018*/ 	.dword	$str$1


//--------------------- .text._Z12patternMatchPcS_Piii --------------------------
	.section	.text._Z12patternMatchPcS_Piii,"ax",@progbits
	.align	128
        .global         _Z12patternMatchPcS_Piii
        .type           _Z12patternMatchPcS_Piii,@function
        .size           _Z12patternMatchPcS_Piii,(.L_x_20 - _Z12patternMatchPcS_Piii)
        .other          _Z12patternMatchPcS_Piii,@"STO_CUDA_ENTRY STV_DEFAULT"
_Z12patternMatchPcS_Piii:
.text._Z12patternMatchPcS_Piii:
[----:B------:R-:W0:Y:S01]  /*0000*/  LDC R1, c[0x0][0x37c] ;  /* 0x0000df00ff017b82 */ /* 0x000e220000000800 */
[----:B------:R-:W1:Y:S07]  /*0010*/  LDCU UR5, c[0x0][0x2fc] ;  /* 0x00005f80ff0577ac */ /* 0x000e6e0008000800 */
[----:B------:R-:W2:Y:S01]  /*0020*/  LDC R5, c[0x0][0x360] ;  /* 0x0000d800ff057b82 */ /* 0x000ea20000000800 */
[----:B------:R-:W3:Y:S01]  /*0030*/  S2R R16, SR_TID.X ;  /* 0x0000000000107919 */ /* 0x000ee20000002100 */
[----:B0-----:R-:W-:Y:S01]  /*0040*/  VIADD R1, R1, 0xfffffff0 ;  /* 0xfffffff001017836 */ /* 0x001fe20000000000 */
[----:B------:R-:W2:Y:S01]  /*0050*/  LDCU UR4, c[0x0][0x370] ;  /* 0x00006e00ff0477ac */ /* 0x000ea20008000800 */
[----:B------:R-:W0:Y:S04]  /*0060*/  LDCU UR7, c[0x0][0x39c] ;  /* 0x00007380ff0777ac */ /* 0x000e280008000800 */
[----:B------:R-:W3:Y:S01]  /*0070*/  S2UR UR6, SR_CTAID.X ;  /* 0x00000000000679c3 */ /* 0x000ee20000002500 */
[----:B--2---:R-:W-:Y:S01]  /*0080*/  IMAD R0, R5, UR4, RZ ;  /* 0x0000000405007c24 */ /* 0x004fe2000f8e02ff */
[----:B------:R-:W2:Y:S04]  /*0090*/  LDCU UR4, c[0x0][0x2f8] ;  /* 0x00005f00ff0477ac */ /* 0x000ea80008000800 */
[----:B------:R-:W-:-:S02]  /*00a0*/  I2FP.F32.U32 R7, R0 ;  /* 0x0000000000077245 */ /* 0x000fc40000201000 */
[----:B0-----:R-:W-:Y:S02]  /*00b0*/  I2FP.F32.S32 R0, UR7 ;  /* 0x0000000700007c45 */ /* 0x001fe40008201400 */
[----:B------:R-:W0:Y:S01]  /*00c0*/  MUFU.RCP R2, R7 ;  /* 0x0000000700027308 */ /* 0x000e220000001000 */
[----:B---3--:R-:W-:-:S07]  /*00d0*/  IMAD R16, R5, UR6, R16 ;  /* 0x0000000605107c24 */ /* 0x008fce000f8e0210 */
[----:B------:R-:W3:Y:S01]  /*00e0*/  FCHK P0, R0, R7 ;  /* 0x0000000700007302 */ /* 0x000ee20000000000 */
[----:B--2---:R-:W-:Y:S01]  /*00f0*/  IADD3 R18, P1, PT, R1, UR4, RZ ;  /* 0x0000000401127c10 */ /* 0x004fe2000ff3e0ff */
[----:B0-----:R-:W-:-:S04]  /*0100*/  FFMA R3, -R7, R2, 1 ;  /* 0x3f80000007037423 */ /* 0x001fc80000000102 */
[----:B------:R-:W-:-:S04]  /*0110*/  FFMA R3, R2, R3, R2 ;  /* 0x0000000302037223 */ /* 0x000fc80000000002 */
[----:B------:R-:W-:-:S04]  /*0120*/  FFMA R2, R0, R3, RZ ;  /* 0x0000000300027223 */ /* 0x000fc800000000ff */
[----:B------:R-:W-:-:S04]  /*0130*/  FFMA R4, -R7, R2, R0 ;  /* 0x0000000207047223 */ /* 0x000fc80000000100 */
[----:B------:R-:W-:Y:S01]  /*0140*/  FFMA R3, R3, R4, R2 ;  /* 0x0000000403037223 */ /* 0x000fe20000000002 */
[----:B-1----:R-:W-:Y:S01]  /*0150*/  IMAD.X R2, RZ, RZ, UR5, P1 ;  /* 0x00000005ff027e24 */ /* 0x002fe200088e06ff */
[----:B---3--:R-:W-:Y:S06]  /*0160*/  @!P0 BRA `(.L_x_0) ;  /* 0x00000000000c8947 */ /* 0x008fec0003800000 */
[----:B------:R-:W-:-:S07]  /*0170*/  MOV R4, 0x190 ;  /* 0x0000019000047802 */ /* 0x000fce0000000f00 */
[----:B------:R-:W-:Y:S05]  /*0180*/  CALL.REL.NOINC `($__internal_0_$__cuda_sm3x_div_rn_noftz_f32_slowpath) ;  /* 0x0000000400587944 */ /* 0x000fea0003c00000 */
[----:B------:R-:W-:-:S07]  /*0190*/  IMAD.MOV.U32 R3, RZ, RZ, R0 ;  /* 0x000000ffff037224 */ /* 0x000fce00078e0000 */
.L_x_0:
[----:B------:R-:W0:Y:S01]  /*01a0*/  F2I.CEIL.NTZ R3, R3 ;  /* 0x0000000300037305 */ /* 0x000e22000020b100 */
[----:B------:R-:W-:Y:S01]  /*01b0*/  MOV R0, 0x0 ;  /* 0x0000000000007802 */ /* 0x000fe20000000f00 */
[----:B------:R-:W1:Y:S01]  /*01c0*/  LDCU.64 UR4, c[0x4][0x10] ;  /* 0x01000200ff0477ac */ /* 0x000e620008000a00 */
[----:B------:R-:W-:Y:S02]  /*01d0*/  IMAD.MOV.U32 R6, RZ, RZ, R18 ;  /* 0x000000ffff067224 */ /* 0x000fe400078e0012 */
[----:B------:R2:W3:Y:S01]  /*01e0*/  LDC.64 R8, c[0x4][R0] ;  /* 0x0100000000087b82 */ /* 0x0004e20000000a00 */
[----:B------:R-:W-:Y:S01]  /*01f0*/  IMAD.MOV.U32 R7, RZ, RZ, R2 ;  /* 0x000000ffff077224 */ /* 0x000fe200078e0002 */
[----:B------:R-:W4:Y:S01]  /*0200*/  LDCU.64 UR36, c[0x0][0x380] ;  /* 0x00007000ff2477ac */ /* 0x000f220008000a00 */
[----:B0-----:R-:W-:-:S04]  /*0210*/  IMAD R17, R16, R3, RZ ;  /* 0x0000000310117224 */ /* 0x001fc800078e02ff */
[----:B------:R-:W-:Y:S01]  /*0220*/  IMAD.IADD R22, R3, 0x1, R17 ;  /* 0x0000000103167824 */ /* 0x000fe200078e0211 */
[----:B------:R2:W-:Y:S01]  /*0230*/  STL.64 [R1], R16 ;  /* 0x0000001001007387 */ /* 0x0005e20000100a00 */
[----:B-1----:R-:W-:Y:S02]  /*0240*/  IMAD.U32 R4, RZ, RZ, UR4 ;  /* 0x00000004ff047e24 */ /* 0x002fe4000f8e00ff */
[----:B------:R-:W-:Y:S01]  /*0250*/  IMAD.U32 R5, RZ, RZ, UR5 ;  /* 0x00000005ff057e24 */ /* 0x000fe2000f8e00ff */
[----:B------:R2:W-:Y:S06]  /*0260*/  STL [R1+0x8], R22 ;  /* 0x0000081601007387 */ /* 0x0005ec0000100800 */
[----:B------:R-:W-:-:S07]  /*0270*/  LEPC R20, `(.L_x_1) ;  /* 0x000000001014794e */ /* 0x000fce0000000000 */
[----:B--234-:R-:W-:Y:S05]  /*0280*/  CALL.ABS.NOINC R8 ;  /* 0x0000000008007343 */ /* 0x01cfea0003c00000 */
.L_x_1:
[----:B------:R-:W0:Y:S01]  /*0290*/  LDCU.64 UR4, c[0x0][0x398] ;  /* 0x00007300ff0477ac */ /* 0x000e220008000a00 */
[----:B------:R-:W1:Y:S01]  /*02a0*/  LDC.64 R10, c[0x0][0x358] ;  /* 0x0000d600ff0a7b82 */ /* 0x000e620000000a00 */
[----:B------:R-:W-:Y:S01]  /*02b0*/  BSSY.RECONVERGENT B0, `(.L_x_2) ;  /* 0x000002e000007945 */ /* 0x000fe20003800200 */
[----:B------:R-:W-:Y:S02]  /*02c0*/  IMAD.MOV.U32 R0, RZ, RZ, RZ ;  /* 0x000000ffff007224 */ /* 0x000fe400078e00ff */
[----:B0-----:R-:W-:Y:S01]  /*02d0*/  IMAD.U32 R13, RZ, RZ, UR4 ;  /* 0x00000004ff0d7e24 */ /* 0x001fe2000f8e00ff */
[----:B------:R-:W-:-:S04]  /*02e0*/  ISETP.GE.AND P0, PT, R17, UR5, PT ;  /* 0x0000000511007c0c */ /* 0x000fc8000bf06270 */
[----:B------:R-:W-:-:S13]  /*02f0*/  ISETP.LT.OR P0, PT, R13, 0x1, P0 ;  /* 0x000000010d00780c */ /* 0x000fda0000701670 */
[----:B------:R-:W-:Y:S05]  /*0300*/  @P0 BRA `(.L_x_3) ;  /* 0x0000000000a00947 */ /* 0x000fea0003800000 */
[----:B------:R-:W-:-:S07]  /*0310*/  IMAD.MOV.U32 R0, RZ, RZ, RZ ;  /* 0x000000ffff007224 */ /* 0x000fce00078e00ff */
.L_x_9:
[----:B0-----:R-:W0:Y:S01]  /*0320*/  LDCU.64 UR4, c[0x0][0x388] ;  /* 0x00007100ff0477ac */ /* 0x001e220008000a00 */
[----:B------:R-:W-:Y:S01]  /*0330*/  ISETP.GE.AND P1, PT, R0, RZ, PT ;  /* 0x000000ff0000720c */ /* 0x000fe20003f26270 */
[----:B------:R-:W-:Y:S01]  /*0340*/  BSSY.RECONVERGENT B1, `(.L_x_4) ;  /* 0x000001d000017945 */ /* 0x000fe20003800200 */
[----:B------:R-:W-:Y:S02]  /*0350*/  PLOP3.LUT P0, PT, PT, PT, PT, 0x80, 0x8 ;  /* 0x000000000008781c */ /* 0x000fe40003f0f070 */
[----:B0-----:R-:W-:-:S04]  /*0360*/  IADD3 R4, P2, PT, R17, UR4, RZ ;  /* 0x0000000411047c10 */ /* 0x001fc8000ff5e0ff */
[----:B------:R-:W-:-:S05]  /*0370*/  LEA.HI.X.SX32 R5, R17, UR5, 0x1, P2 ;  /* 0x0000000511057c11 */ /* 0x000fca00090f0eff */
[----:B------:R-:W-:Y:S05]  /*0380*/  @!P1 BRA `(.L_x_5) ;  /* 0x0000000000609947 */ /* 0x000fea0003800000 */
[----:B-1----:R-:W-:Y:S01]  /*0390*/  R2UR UR4, R10 ;  /* 0x000000000a0472ca */ /* 0x002fe200000e0000 */
[----:B------:R-:W0:Y:S01]  /*03a0*/  LDC.64 R6, c[0x0][0x390] ;  /* 0x0000e400ff067b82 */ /* 0x000e220000000a00 */
[----:B------:R-:W-:-:S13]  /*03b0*/  R2UR UR5, R11 ;  /* 0x000000000b0572ca */ /* 0x000fda00000e0000 */
[----:B------:R1:W5:Y:S01]  /*03c0*/  LDG.E.U8 R13, desc[UR4][R4.64] ;  /* 0x00000004040d7981 */ /* 0x000362000c1e1100 */
[----:B------:R-:W-:Y:S01]  /*03d0*/  BSSY.RECONVERGENT B2, `(.L_x_6) ;  /* 0x0000012000027945 */ /* 0x000fe20003800200 */
[----:B------:R-:W-:-:S07]  /*03e0*/  IMAD.MOV.U32 R3, RZ, RZ, 0x1 ;  /* 0x00000001ff037424 */ /* 0x000fce00078e00ff */
.L_x_8:
[----:B------:R-:W-:Y:S02]  /*03f0*/  R2UR UR4, R10 ;  /* 0x000000000a0472ca */ /* 0x000fe400000e0000 */
[----:B------:R-:W-:Y:S02]  /*0400*/  R2UR UR5, R11 ;  /* 0x000000000b0572ca */ /* 0x000fe400000e0000 */
[----:B-1----:R-:W-:-:S05]  /*0410*/  IADD3 R4, P0, PT, R0, UR36, RZ ;  /* 0x0000002400047c10 */ /* 0x002fca000ff1e0ff */
[----:B------:R-:W-:-:S06]  /*0420*/  IMAD.X R5, RZ, RZ, UR37, P0 ;  /* 0x00000025ff057e24 */ /* 0x000fcc00080e06ff */
[----:B------:R-:W2:Y:S02]  /*0430*/  LDG.E.U8 R4, desc[UR4][R4.64] ;  /* 0x0000000404047981 */ /* 0x000ea4000c1e1100 */
[----:B--2--5:R-:W-:-:S13]  /*0440*/  ISETP.NE.AND P0, PT, R13, R4, PT ;  /* 0x000000040d00720c */ /* 0x024fda0003f05270 */
[----:B------:R-:W-:Y:S05]  /*0450*/  @!P0 BRA `(.L_x_7) ;  /* 0x0000000000248947 */ /* 0x000fea0003800000 */
[----:B------:R-:W-:Y:S01]  /*0460*/  R2UR UR4, R10 ;  /* 0x000000000a0472ca */ /* 0x000fe200000e0000 */
[----:B0-----:R-:W-:Y:S01]  /*0470*/  IMAD.WIDE.U32 R4, R0, 0x4, R6 ;  /* 0x0000000400047825 */ /* 0x001fe200078e0006 */
[----:B------:R-:W-:-:S13]  /*0480*/  R2UR UR5, R11 ;  /* 0x000000000b0572ca */ /* 0x000fda00000e0000 */
[----:B------:R-:W2:Y:S02]  /*0490*/  LDG.E R0, desc[UR4][R4.64] ;  /* 0x0000000404007981 */ /* 0x000ea4000c1e1900 */
[----:B--2---:R-:W-:Y:S01]  /*04a0*/  ISETP.GT.AND P1, PT, R0, -0x1, PT ;  /* 0xffffffff0000780c */ /* 0x004fe20003f24270 */
[----:B------:R-:W-:-:S05]  /*04b0*/  IMAD.IADD R9, R17, 0x1, -R0 ;  /* 0x0000000111097824 */ /* 0x000fca00078e0a00 */
[----:B------:R-:W-:-:S04]  /*04c0*/  ISETP.GE.AND P0, PT, R9, R22, PT ;  /* 0x000000160900720c */ /* 0x000fc80003f06270 */
[----:B------:R-:W-:-:S03]  /*04d0*/  SEL R3, R3, RZ, !P0 ;  /* 0x000000ff03037207 */ /* 0x000fc60004000000 */
[----:B------:R-:W-:Y:S06]  /*04e0*/  @P1 BRA `(.L_x_8) ;  /* 0xfffffffc00c01947 */ /* 0x000fec000383ffff */
.L_x_7:
[----:B------:R-:W-:Y:S05]  /*04f0*/  BSYNC.RECONVERGENT B2 ;  /* 0x0000000000027941 */ /* 0x000fea0003800200 */
.L_x_6:
[----:B------:R-:W-:-:S13]  /*0500*/  ISETP.NE.AND P0, PT, R3, RZ, PT ;  /* 0x000000ff0300720c */ /* 0x000fda0003f05270 */
.L_x_5:
[----:B------:R-:W-:Y:S05]  /*0510*/  BSYNC.RECONVERGENT B1 ;  /* 0x0000000000017941 */ /* 0x000fea0003800200 */
.L_x_4:
[----:B------:R-:W2:Y:S01]  /*0520*/  LDCU.64 UR4, c[0x0][0x398] ;  /* 0x00007300ff0477ac */ /* 0x000ea20008000a00 */
[----:B------:R-:W-:Y:S02]  /*0530*/  VIADD R17, R17, 0x1 ;  /* 0x0000000111117836 */ /* 0x000fe40000000000 */
[----:B------:R-:W-:Y:S02]  /*0540*/  VIADD R0, R0, 0x1 ;  /* 0x0000000100007836 */ /* 0x000fe40000000000 */
[----:B--2---:R-:W-:Y:S01]  /*0550*/  IMAD.U32 R13, RZ, RZ, UR4 ;  /* 0x00000004ff0d7e24 */ /* 0x004fe2000f8e00ff */
[----:B------:R-:W-:-:S04]  /*0560*/  ISETP.GE.AND P1, PT, R17, UR5, PT ;  /* 0x0000000511007c0c */ /* 0x000fc8000bf26270 */
[----:B------:R-:W-:-:S13]  /*0570*/  ISETP.LT.AND P1, PT, R0, R13, !P1 ;  /* 0x0000000d0000720c */ /* 0x000fda0004f21270 */
[----:B------:R-:W-:Y:S05]  /*0580*/  @P0 BRA P1, `(.L_x_9) ;  /* 0xfffffffc00640947 */ /* 0x000fea000083ffff */
.L_x_3:
[----:B------:R-:W-:Y:S05]  /*0590*/  BSYNC.RECONVERGENT B0 ;  /* 0x0000000000007941 */ /* 0x000fea0003800200 */
.L_x_2:
[----:B------:R-:W-:-:S13]  /*05a0*/  ISETP.NE.AND P0, PT, R0, R13, PT ;  /* 0x0000000d0000720c */ /* 0x000fda0003f05270 */
[----:B------:R-:W-:Y:S05]  /*05b0*/  @P0 EXIT ;  /* 0x000000000000094d */ /* 0x000fea0003800000 */
[----:B------:R-:W2:Y:S01]  /*05c0*/  LDC.64 R8, c[0x4][0x8] ;  /* 0x01000200ff087b82 */ /* 0x000ea20000000a00 */
[----:B-1----:R-:W-:Y:S01]  /*05d0*/  R2UR UR6, R10 ;  /* 0x000000000a0672ca */ /* 0x002fe200000e0000 */
[----:B------:R-:W-:Y:S01]  /*05e0*/  IMAD.IADD R13, R17, 0x1, -R13 ;  /* 0x00000001110d7824 */ /* 0x000fe200078e0a0d */
[----:B------:R-:W-:Y:S01]  /*05f0*/  R2UR UR7, R11 ;  /* 0x000000000b0772ca */ /* 0x000fe200000e0000 */
[----:B------:R-:W-:Y:S01]  /*0600*/  IMAD.MOV.U32 R12, RZ, RZ, R16 ;  /* 0x000000ffff0c7224 */ /* 0x000fe200078e0010 */
[----:B------:R-:W-:Y:S01]  /*0610*/  MOV R3, 0x0 ;  /* 0x0000000000037802 */ /* 0x000fe20000000f00 */
[----:B------:R-:W-:Y:S01]  /*0620*/  VIADD R0, R17, 0xffffffff ;  /* 0xffffffff11007836 */ /* 0x000fe20000000000 */
[----:B------:R-:W1:Y:S01]  /*0630*/  LDCU.64 UR4, c[0x4][0x18] ;  /* 0x01000300ff0477ac */ /* 0x000e620008000a00 */
[----:B0-----:R-:W-:Y:S01]  /*0640*/  IMAD.MOV.U32 R6, RZ, RZ, R18 ;  /* 0x000000ffff067224 */ /* 0x001fe200078e0012 */
[----:B------:R0:W-:Y:S01]  /*0650*/  STL.64 [R1], R12 ;  /* 0x0000000c01007387 */ /* 0x0001e20000100a00 */
[----:B------:R0:W3:Y:S01]  /*0660*/  LDC.64 R10, c[0x4][R3] ;  /* 0x01000000030a7b82 */ /* 0x0000e20000000a00 */
[----:B------:R-:W-:-:S02]  /*0670*/  IMAD.MOV.U32 R7, RZ, RZ, R2 ;  /* 0x000000ffff077224 */ /* 0x000fc400078e0002 */
[----:B------:R0:W-:Y:S04]  /*0680*/  STL [R1+0x8], R0 ;  /* 0x0000080001007387 */ /* 0x0001e80000100800 */
[----:B--2---:R0:W-:Y:S01]  /*0690*/  STG.E desc[UR6][R8.64], RZ ;  /* 0x000000ff08007986 */ /* 0x0041e2000c101906 */
[----:B-1----:R-:W-:Y:S02]  /*06a0*/  IMAD.U32 R4, RZ, RZ, UR4 ;  /* 0x00000004ff047e24 */ /* 0x002fe4000f8e00ff */
[----:B------:R-:W-:-:S07]  /*06b0*/  IMAD.U32 R5, RZ, RZ, UR5 ;  /* 0x00000005ff057e24 */ /* 0x000fce000f8e00ff */
[----:B------:R-:W-:-:S07]  /*06c0*/  LEPC R20, `(.L_x_10) ;  /* 0x000000001014794e */ /* 0x000fce0000000000 */
[----:B0--3--:R-:W-:Y:S05]  /*06d0*/  CALL.ABS.NOINC R10 ;  /* 0x000000000a007343 */ /* 0x009fea0003c00000 */
.L_x_10:
[----:B------:R-:W-:Y:S05]  /*06e0*/  EXIT ;  /* 0x000000000000794d */ /* 0x000fea0003800000 */
        .weak           $__internal_0_$__cuda_sm3x_div_rn_noftz_f32_slowpath
        .type           $__internal_0_$__cuda_sm3x_div_rn_noftz_f32_slowpath,@function
        .size           $__internal_0_$__cuda_sm3x_div_rn_noftz_f32_slowpath,(.L_x_20 - $__internal_0_$__cuda_sm3x_div_rn_noftz_f32_slowpath)
$__internal_0_$__cuda_sm3x_div_rn_noftz_f32_slowpath:
[----:B------:R-:W-:Y:S01]  /*06f0*/  SHF.R.U32.HI R5, RZ, 0x17, R7 ;  /* 0x00000017ff057819 */ /* 0x000fe20000011607 */
[--C-:B------:R-:W-:Y:S01]  /*0700*/  IMAD.MOV.U32 R9, RZ, RZ, R0.reuse ;  /* 0x000000ffff097224 */ /* 0x100fe200078e0000 */
[----:B------:R-:W-:Y:S02]  /*0710*/  SHF.R.U32.HI R3, RZ, 0x17, R0 ;  /* 0x00000017ff037819 */ /* 0x000fe40000011600 */
[----:B------:R-:W-:Y:S02]  /*0720*/  LOP3.LUT R8, R5, 0xff, RZ, 0xc0, !PT ;  /* 0x000000ff05087812 */ /* 0x000fe400078ec0ff */
[----:B------:R-:W-:-:S03]  /*0730*/  LOP3.LUT R6, R3, 0xff, RZ, 0xc0, !PT ;  /* 0x000000ff03067812 */ /* 0x000fc600078ec0ff */
[----:B------:R-:W-:Y:S02]  /*0740*/  VIADD R11, R8, 0xffffffff ;  /* 0xffffffff080b7836 */ /* 0x000fe40000000000 */
[----:B------:R-:W-:-:S03]  /*0750*/  VIADD R10, R6, 0xffffffff ;  /* 0xffffffff060a7836 */ /* 0x000fc60000000000 */
[----:B------:R-:W-:-:S04]  /*0760*/  ISETP.GT.U32.AND P0, PT, R11, 0xfd, PT ;  /* 0x000000fd0b00780c */ /* 0x000fc80003f04070 */
[----:B------:R-:W-:-:S13]  /*0770*/  ISETP.GT.U32.OR P0, PT, R10, 0xfd, P0 ;  /* 0x000000fd0a00780c */ /* 0x000fda0000704470 */
[----:B------:R-:W-:Y:S01]  /*0780*/  @!P0 IMAD.MOV.U32 R5, RZ, RZ, RZ ;  /* 0x000000ffff058224 */ /* 0x000fe200078e00ff */
[----:B------:R-:W-:Y:S06]  /*0790*/  @!P0 BRA `(.L_x_11) ;  /* 0x0000000000608947 */ /* 0x000fec0003800000 */
[----:B------:R-:W-:Y:S01]  /*07a0*/  FSETP.GTU.FTZ.AND P0, PT, |R0|, +INF , PT ;  /* 0x7f8000000000780b */ /* 0x000fe20003f1c200 */
[----:B------:R-:W-:Y:S01]  /*07b0*/  IMAD.MOV.U32 R3, RZ, RZ, R7 ;  /* 0x000000ffff037224 */ /* 0x000fe200078e0007 */
[----:B------:R-:W-:-:S04]  /*07c0*/  FSETP.GTU.FTZ.AND P1, PT, |R7|, +INF , PT ;  /* 0x7f8000000700780b */ /* 0x000fc80003f3c200 */
[----:B------:R-:W-:-:S13]  /*07d0*/  PLOP3.LUT P0, PT, P0, P1, PT, 0xf8, 0x8f ;  /* 0x00000000008f781c */ /* 0x000fda0000703f70 */
[----:B------:R-:W-:Y:S05]  /*07e0*/  @P0 BRA `(.L_x_12) ;  /* 0x0000000400440947 */ /* 0x000fea0003800000 */
[----:B------:R-:W-:-:S13]  /*07f0*/  LOP3.LUT P0, RZ, R7, 0x7fffffff, R9, 0xc8, !PT ;  /* 0x7fffffff07ff7812 */ /* 0x000fda000780c809 */
[----:B------:R-:W-:Y:S05]  /*0800*/  @!P0 BRA `(.L_x_13) ;  /* 0x0000000400348947 */ /* 0x000fea0003800000 */
[C---:B------:R-:W-:Y:S02]  /*0810*/  FSETP.NEU.FTZ.AND P2, PT, |R0|.reuse, +INF , PT ;  /* 0x7f8000000000780b */ /* 0x040fe40003f5d200 */
[----:B------:R-:W-:Y:S02]  /*0820*/  FSETP.NEU.FTZ.AND P1, PT, |R3|, +INF , PT ;  /* 0x7f8000000300780b */ /* 0x000fe40003f3d200 */
[----:B------:R-:W-:-:S11]  /*0830*/  FSETP.NEU.FTZ.AND P0, PT, |R0|, +INF , PT ;  /* 0x7f8000000000780b */ /* 0x000fd60003f1d200 */
[----:B------:R-:W-:Y:S05]  /*0840*/  @!P1 BRA !P2, `(.L_x_13) ;  /* 0x0000000400249947 */ /* 0x000fea0005000000 */
[----:B------:R-:W-:-:S04]  /*0850*/  LOP3.LUT P2, RZ, R9, 0x7fffffff, RZ, 0xc0, !PT ;  /* 0x7fffffff09ff7812 */ /* 0x000fc8000784c0ff */
[----:B------:R-:W-:-:S13]  /*0860*/  PLOP3.LUT P1, PT, P1, P2, PT, 0x2f, 0xf2 ;  /* 0x0000000000f2781c */ /* 0x000fda0000f24577 */
[----:B------:R-:W-:Y:S05]  /*0870*/  @P1 BRA `(.L_x_14) ;  /* 0x0000000400101947 */ /* 0x000fea0003800000 */
[----:B------:R-:W-:-:S04]  /*0880*/  LOP3.LUT P1, RZ, R7, 0x7fffffff, RZ, 0xc0, !PT ;  /* 0x7fffffff07ff7812 */ /* 0x000fc8000782c0ff */
[----:B------:R-:W-:-:S13]  /*0890*/  PLOP3.LUT P0, PT, P0, P1, PT, 0x2f, 0xf2 ;  /* 0x0000000000f2781c */ /* 0x000fda0000702577 */
[----:B------:R-:W-:Y:S05]  /*08a0*/  @P0 BRA `(.L_x_15) ;  /* 0x0000000000f80947 */ /* 0x000fea0003800000 */
[----:B------:R-:W-:Y:S02]  /*08b0*/  ISETP.GE.AND P0, PT, R10, RZ, PT ;  /* 0x000000ff0a00720c */ /* 0x000fe40003f06270 */
[----:B------:R-:W-:-:S11]  /*08c0*/  ISETP.GE.AND P1, PT, R11, RZ, PT ;  /* 0x000000ff0b00720c */ /* 0x000fd60003f26270 */
[----:B------:R-:W-:Y:S02]  /*08d0*/  @P0 IMAD.MOV.U32 R5, RZ, RZ, RZ ;  /* 0x000000ffff050224 */ /* 0x000fe400078e00ff */
[----:B------:R-:W-:Y:S01]  /*08e0*/  @!P0 FFMA R9, R0, 1.84467440737095516160e+19, RZ ;  /* 0x5f80000000098823 */ /* 0x000fe200000000ff */
[----:B------:R-:W-:Y:S02]  /*08f0*/  @!P0 IMAD.MOV.U32 R5, RZ, RZ, -0x40 ;  /* 0xffffffc0ff058424 */ /* 0x000fe400078e00ff */
[----:B------:R-:W-:Y:S02]  /*0900*/  @!P1 FFMA R7, R3, 1.84467440737095516160e+19, RZ ;  /* 0x5f80000003079823 */ /* 0x000fe400000000ff */
[----:B------:R-:W-:-:S07]  /*0910*/  @!P1 VIADD R5, R5, 0x40 ;  /* 0x0000004005059836 */ /* 0x000fce0000000000 */
.L_x_11:
[----:B------:R-:W-:Y:S01]  /*0920*/  LEA R0, R8, 0xc0800000, 0x17 ;  /* 0xc080000008007811 */ /* 0x000fe200078eb8ff */
[----:B------:R-:W-:-:S04]  /*0930*/  VIADD R6, R6, 0xffffff81 ;  /* 0xffffff8106067836 */ /* 0x000fc80000000000 */
[----:B------:R-:W-:Y:S02]  /*0940*/  IMAD.IADD R7, R7, 0x1, -R0 ;  /* 0x0000000107077824 */ /* 0x000fe400078e0a00 */
[C---:B------:R-:W-:Y:S01]  /*0950*/  IMAD R0, R6.reuse, -0x800000, R9 ;  /* 0xff80000006007824 */ /* 0x040fe200078e0209 */
[----:B------:R-:W-:Y:S01]  /*0960*/  IADD3 R6, PT, PT, R6, 0x7f, -R8 ;  /* 0x0000007f06067810 */ /* 0x000fe20007ffe808 */
[----:B------:R-:W0:Y:S01]  /*0970*/  MUFU.RCP R3, R7 ;  /* 0x0000000700037308 */ /* 0x000e220000001000 */
[----:B------:R-:W-:-:S03]  /*0980*/  FADD.FTZ R11, -R7, -RZ ;  /* 0x800000ff070b7221 */ /* 0x000fc60000010100 */
[----:B------:R-:W-:Y:S02]  /*0990*/  IMAD.IADD R6, R6, 0x1, R5 ;  /* 0x0000000106067824 */ /* 0x000fe400078e0205 */
[----:B0-----:R-:W-:-:S04]  /*09a0*/  FFMA R10, R3, R11, 1 ;  /* 0x3f800000030a7423 */ /* 0x001fc8000000000b */
[----:B------:R-:W-:-:S04]  /*09b0*/  FFMA R12, R3, R10, R3 ;  /* 0x0000000a030c7223 */ /* 0x000fc80000000003 */
[----:B------:R-:W-:-:S04]  /*09c0*/  FFMA R3, R0, R12, RZ ;  /* 0x0000000c00037223 */ /* 0x000fc800000000ff */
[----:B------:R-:W-:-:S04]  /*09d0*/  FFMA R10, R11, R3, R0 ;  /* 0x000000030b0a7223 */ /* 0x000fc80000000000 */
[----:B------:R-:W-:-:S04]  /*09e0*/  FFMA R9, R12, R10, R3 ;  /* 0x0000000a0c097223 */ /* 0x000fc80000000003 */
[----:B------:R-:W-:-:S04]  /*09f0*/  FFMA R10, R11, R9, R0 ;  /* 0x000000090b0a7223 */ /* 0x000fc80000000000 */
[----:B------:R-:W-:-:S05]  /*0a00*/  FFMA R0, R12, R10, R9 ;  /* 0x0000000a0c007223 */ /* 0x000fca0000000009 */
[----:B------:R-:W-:-:S04]  /*0a10*/  SHF.R.U32.HI R3, RZ, 0x17, R0 ;  /* 0x00000017ff037819 */ /* 0x000fc80000011600 */
[----:B------:R-:W-:-:S05]  /*0a20*/  LOP3.LUT R3, R3, 0xff, RZ, 0xc0, !PT ;  /* 0x000000ff03037812 */ /* 0x000fca00078ec0ff */
[----:B------:R-:W-:-:S04]  /*0a30*/  IMAD.IADD R7, R3, 0x1, R6 ;  /* 0x0000000103077824 */ /* 0x000fc800078e0206 */
[----:B------:R-:W-:-:S05]  /*0a40*/  VIADD R3, R7, 0xffffffff ;  /* 0xffffffff07037836 */ /* 0x000fca0000000000 */
[----:B------:R-:W-:-:S13]  /*0a50*/  ISETP.GE.U32.AND P0, PT, R3, 0xfe, PT ;  /* 0x000000fe0300780c */ /* 0x000fda0003f06070 */
[----:B------:R-:W-:Y:S05]  /*0a60*/  @!P0 BRA `(.L_x_16) ;  /* 0x0000000000808947 */ /* 0x000fea0003800000 */
[----:B------:R-:W-:-:S13]  /*0a70*/  ISETP.GT.AND P0, PT, R7, 0xfe, PT ;  /* 0x000000fe0700780c */ /* 0x000fda0003f04270 */
[----:B------:R-:W-:Y:S05]  /*0a80*/  @P0 BRA `(.L_x_17) ;  /* 0x00000000006c0947 */ /* 0x000fea0003800000 */
[----:B------:R-:W-:-:S13]  /*0a90*/  ISETP.GE.AND P0, PT, R7, 0x1, PT ;  /* 0x000000010700780c */ /* 0x000fda0003f06270 */
[----:B------:R-:W-:Y:S05]  /*0aa0*/  @P0 BRA `(.L_x_18) ;  /* 0x0000000000980947 */ /* 0x000fea0003800000 */
[----:B------:R-:W-:Y:S02]  /*0ab0*/  ISETP.GE.AND P0, PT, R7, -0x18, PT ;  /* 0xffffffe80700780c */ /* 0x000fe40003f06270 */
[----:B------:R-:W-:-:S11]  /*0ac0*/  LOP3.LUT R0, R0, 0x80000000, RZ, 0xc0, !PT ;  /* 0x8000000000007812 */ /* 0x000fd600078ec0ff */
[----:B------:R-:W-:Y:S05]  /*0ad0*/  @!P0 BRA `(.L_x_18) ;  /* 0x00000000008c8947 */ /* 0x000fea0003800000 */
[CCC-:B------:R-:W-:Y:S01]  /*0ae0*/  FFMA.RZ R3, R12.reuse, R10.reuse, R9.reuse ;  /* 0x0000000a0c037223 */ /* 0x1c0fe2000000c009 */
[C---:B------:R-:W-:Y:S02]  /*0af0*/  VIADD R8, R7.reuse, 0x20 ;  /* 0x0000002007087836 */ /* 0x040fe40000000000 */
[CCC-:B------:R-:W-:Y:S01]  /*0b00*/  FFMA.RM R6, R12.reuse, R10.reuse, R9.reuse ;  /* 0x0000000a0c067223 */ /* 0x1c0fe20000004009 */
[----:B------:R-:W-:Y:S02]  /*0b10*/  ISETP.NE.AND P2, PT, R7, RZ, PT ;  /* 0x000000ff0700720c */ /* 0x000fe40003f45270 */
[----:B------:R-:W-:Y:S01]  /*0b20*/  LOP3.LUT R5, R3, 0x7fffff, RZ, 0xc0, !PT ;  /* 0x007fffff03057812 */ /* 0x000fe200078ec0ff */
[----:B------:R-:W-:Y:S01]  /*0b30*/  FFMA.RP R3, R12, R10, R9 ;  /* 0x0000000a0c037223 */ /* 0x000fe20000008009 */
[----:B------:R-:W-:Y:S01]  /*0b40*/  ISETP.NE.AND P1, PT, R7, RZ, PT ;  /* 0x000000ff0700720c */ /* 0x000fe20003f25270 */
[----:B------:R-:W-:Y:S01]  /*0b50*/  IMAD.MOV R7, RZ, RZ, -R7 ;  /* 0x000000ffff077224 */ /* 0x000fe200078e0a07 */
[----:B------:R-:W-:-:S02]  /*0b60*/  LOP3.LUT R5, R5, 0x800000, RZ, 0xfc, !PT ;  /* 0x0080000005057812 */ /* 0x000fc400078efcff */
[----:B------:R-:W-:Y:S02]  /*0b70*/  FSETP.NEU.FTZ.AND P0, PT, R3, R6, PT ;  /* 0x000000060300720b */ /* 0x000fe40003f1d000 */
[----:B------:R-:W-:Y:S02]  /*0b80*/  SHF.L.U32 R8, R5, R8, RZ ;  /* 0x0000000805087219 */ /* 0x000fe400000006ff */
[----:B------:R-:W-:Y:S02]  /*0b90*/  SEL R6, R7, RZ, P2 ;  /* 0x000000ff07067207 */ /* 0x000fe40001000000 */
[----:B------:R-:W-:Y:S02]  /*0ba0*/  ISETP.NE.AND P1, PT, R8, RZ, P1 ;  /* 0x000000ff0800720c */ /* 0x000fe40000f25270 */
[----:B------:R-:W-:Y:S02]  /*0bb0*/  SHF.R.U32.HI R6, RZ, R6, R5 ;  /* 0x00000006ff067219 */ /* 0x000fe40000011605 */
[----:B------:R-:W-:-:S02]  /*0bc0*/  PLOP3.LUT P0, PT, P0, P1, PT, 0xf8, 0x8f ;  /* 0x00000000008f781c */ /* 0x000fc40000703f70 */
[----:B------:R-:W-:Y:S02]  /*0bd0*/  SHF.R.U32.HI R8, RZ, 0x1, R6 ;  /* 0x00000001ff087819 */ /* 0x000fe40000011606 */
[----:B------:R-:W-:-:S04]  /*0be0*/  SEL R3, RZ, 0x1, !P0 ;  /* 0x00000001ff037807 */ /* 0x000fc80004000000 */
[----:B------:R-:W-:-:S04]  /*0bf0*/  LOP3.LUT R3, R3, 0x1, R8, 0xf8, !PT ;  /* 0x0000000103037812 */ /* 0x000fc800078ef808 */
[----:B------:R-:W-:-:S05]  /*0c00*/  LOP3.LUT R3, R3, R6, RZ, 0xc0, !PT ;  /* 0x0000000603037212 */ /* 0x000fca00078ec0ff */
[----:B------:R-:W-:-:S05]  /*0c10*/  IMAD.IADD R3, R8, 0x1, R3 ;  /* 0x0000000108037824 */ /* 0x000fca00078e0203 */
[----:B------:R-:W-:Y:S01]  /*0c20*/  LOP3.LUT R0, R3, R0, RZ, 0xfc, !PT ;  /* 0x0000000003007212 */ /* 0x000fe200078efcff */
[----:B------:R-:W-:Y:S06]  /*0c30*/  BRA `(.L_x_18) ;  /* 0x0000000000347947 */ /* 0x000fec0003800000 */
.L_x_17:
[----:B------:R-:W-:-:S04]  /*0c40*/  LOP3.LUT R0, R0, 0x80000000, RZ, 0xc0, !PT ;  /* 0x8000000000007812 */ /* 0x000fc800078ec0ff */
[----:B------:R-:W-:Y:S01]  /*0c50*/  LOP3.LUT R0, R0, 0x7f800000, RZ, 0xfc, !PT ;  /* 0x7f80000000007812 */ /* 0x000fe200078efcff */
[----:B------:R-:W-:Y:S06]  /*0c60*/  BRA `(.L_x_18) ;  /* 0x0000000000287947 */ /* 0x000fec0003800000 */
.L_x_16:
[----:B------:R-:W-:Y:S01]  /*0c70*/  IMAD R0, R6, 0x800000, R0 ;  /* 0x0080000006007824 */ /* 0x000fe200078e0200 */
[----:B------:R-:W-:Y:S06]  /*0c80*/  BRA `(.L_x_18) ;  /* 0x0000000000207947 */ /* 0x000fec0003800000 */
.L_x_15:
[----:B------:R-:W-:-:S04]  /*0c90*/  LOP3.LUT R0, R7, 0x80000000, R9, 0x48, !PT ;  /* 0x8000000007007812 */ /* 0x000fc800078e4809 */
[----:B------:R-:W-:Y:S01]  /*0ca0*/  LOP3.LUT R0, R0, 0x7f800000, RZ, 0xfc, !PT ;  /* 0x7f80000000007812 */ /* 0x000fe200078efcff */
[----:B------:R-:W-:Y:S06]  /*0cb0*/  BRA `(.L_x_18) ;  /* 0x0000000000147947 */ /* 0x000fec0003800000 */
.L_x_14:
[----:B------:R-:W-:Y:S01]  /*0cc0*/  LOP3.LUT R0, R7, 0x80000000, R9, 0x48, !PT ;  /* 0x8000000007007812 */ /* 0x000fe200078e4809 */
[----:B------:R-:W-:Y:S06]  /*0cd0*/  BRA `(.L_x_18) ;  /* 0x00000000000c7947 */ /* 0x000fec0003800000 */
.L_x_13:
[----:B------:R-:W0:Y:S01]  /*0ce0*/  MUFU.RSQ R0, -QNAN ;  /* 0xffc0000000007908 */ /* 0x000e220000001400 */
[----:B------:R-:W-:Y:S05]  /*0cf0*/  BRA `(.L_x_18) ;  /* 0x0000000000047947 */ /* 0x000fea0003800000 */
.L_x_12:
[----:B------:R-:W-:-:S07]  /*0d00*/  FADD.FTZ R0, R0, R3 ;  /* 0x0000000300007221 */ /* 0x000fce0000010000 */
.L_x_18:
[----:B------:R-:W-:-:S04]  /*0d10*/  IMAD.MOV.U32 R5, RZ, RZ, 0x0 ;  /* 0x00000000ff057424 */ /* 0x000fc800078e00ff */
[----:B0-----:R-:W-:Y:S05]  /*0d20*/  RET.REL.NODEC R4 `(_Z12patternMatchPcS_Piii) ;  /* 0xfffffff004b47950 */ /* 0x001fea0003c3ffff */
.L_x_19:
[----:B------:R-:W-:-:S00]  /*0d30*/  BRA `(.L_x_19) ;  /* 0xfffffffc00fc7947 */ /* 0x000fc0000383ffff */
[----:B------:R-:W-:-:S00]  /*0d40*/  NOP ;  /* 0x0000000000007918 */ /* 0x000fc00000000000 */
        /* <DEDUP_REMOVED lines=11> */
.L_x_20:


//--------------------- .nv.global.init           --------------------------
	.section	.nv.global.init,"aw",@progbits
	.align	4
.nv.global.init:
	.type		noMatch,@object
	.size		noMatch,($str - noMatch)
	.other		noMatch,@"STV_DEFAULT STO_CUDA_MANAGED"
noMatch:
        /*0000*/ 	.byte	0x01, 0x00, 0x00, 0x00
	.type		$str,@object
	.size		$str,($str$1 - $str)
$str:
        /*0004*/ 	.byte	0x54, 0x68, 0x72, 0x65, 0x61, 0x64, 0x3a, 0x20, 0x25, 0x64, 0x2e, 0x20, 0x53, 0x74, 0x61, 0x72
        /*0014*/ 	.byte	0x74, 0x3a, 0x20, 0x25, 0x64, 0x2e, 0x20, 0x53, 0x74, 0x6f, 0x70, 0x3a, 0x20, 0x25, 0x64, 0x2e
        /*0024*/ 	.byte	0x0a, 0x00
	.type		$str$1,@object
	.size		$str$1,(.L_2 - $str$1)
$str$1:
        /*0026*/ 	.byte	0x4d, 0x61, 0x74, 0x63, 0x68, 0x20, 0x66, 0x6f, 0x75, 0x6e, 0x64, 0x20, 0x62, 0x79, 0x20, 0x74
        /*0036*/ 	.byte	0x68, 0x72, 0x65, 0x61, 0x64, 0x20, 0x6e, 0x2e, 0x20, 0x25, 0x64, 0x20, 0x69, 0x6e, 0x20, 0x70
        /*0046*/ 	.byte	0x6f, 0x73, 0x69, 0x74, 0x69, 0x6f, 0x6e, 0x73, 0x20, 0x25, 0x64, 0x20, 0x74, 0x68, 0x72, 0x6f
        /*0056*/ 	.byte	0x75, 0x67, 0x68, 0x20, 0x25, 0x64, 0x2e, 0x0a, 0x00
.L_2:


//--------------------- .nv.shared.reserved.0     --------------------------
	.section	.nv.shared.reserved.0,"aw",@nobits
	.weak		__nv_reservedSMEM_offset_0_alias
	.size		__nv_reservedSMEM_offset_0_alias, 0, 64
	.other		__nv_reservedSMEM_offset_0_alias,@"STO_CUDA_RESERVED_SHARED STV_DEFAULT"
__nv_reservedSMEM_offset_0_alias:
	.zero		0
	.zero		64


//--------------------- .nv.constant0._Z12patternMatchPcS_Piii --------------------------
	.section	.nv.constant0._Z12patternMatchPcS_Piii,"a",@progbits
	.sectionflags	@""
	.align	4
.nv.constant0._Z12patternMatchPcS_Piii:
	.zero		928


//--------------------- SYMBOLS --------------------------

	.type		.nv.reservedSmem.offset0,@object
	.size		.nv.reservedSmem.offset0,0x4
	.type		vprintf,@function
